//
// Generated by NVIDIA NVVM Compiler
//
// Compiler Build ID: CL-36424714
// Cuda compilation tools, release 13.0, V13.0.88
// Based on NVVM 20.0.0
//

.version 9.0
.target sm_100
.address_size 64

	// .globl	_Z14kernel_stretchPij
// _ZZ19kernel_stretch_fastPijE4temp has been demoted

.visible .entry _Z14kernel_stretchPij(
	.param .u64 .ptr .align 1 _Z14kernel_stretchPij_param_0,
	.param .u32 _Z14kernel_stretchPij_param_1
)
{
	.reg .pred 	%p<13>;
	.reg .b32 	%r<63>;
	.reg .b64 	%rd<7>;

	ld.param.u64 	%rd2, [_Z14kernel_stretchPij_param_0];
	ld.param.u32 	%r21, [_Z14kernel_stretchPij_param_1];
	cvta.to.global.u64 	%rd1, %rd2;
	mov.u32 	%r22, %ctaid.x;
	mov.u32 	%r23, %ntid.x;
	mov.u32 	%r24, %tid.x;
	mad.lo.s32 	%r1, %r22, %r23, %r24;
	setp.ge.u32 	%p1, %r1, %r21;
	@%p1 bra 	$L__BB0_12;
	setp.lt.u32 	%p2, %r1, 2;
	mov.b32 	%r62, 0;
	@%p2 bra 	$L__BB0_9;
	shr.u32 	%r29, %r1, 31;
	add.s32 	%r30, %r1, %r29;
	shr.s32 	%r31, %r30, 1;
	add.s32 	%r32, %r31, 1;
	max.u32 	%r33, %r32, 2;
	add.s32 	%r2, %r33, -1;
	add.s32 	%r34, %r33, -2;
	and.b32  	%r3, %r2, 3;
	setp.lt.u32 	%p3, %r34, 3;
	mov.b32 	%r62, 0;
	mov.b32 	%r60, 1;
	@%p3 bra 	$L__BB0_6;
	and.b32  	%r4, %r2, -4;
	mov.b32 	%r62, 0;
	mov.b32 	%r54, 2;
$L__BB0_4:
	add.s32 	%r37, %r54, -1;
	rem.u32 	%r38, %r1, %r37;
	setp.eq.s32 	%p4, %r38, 0;
	selp.b32 	%r39, %r37, 0, %p4;
	add.s32 	%r40, %r39, %r62;
	add.s32 	%r41, %r54, 2;
	rem.u32 	%r42, %r1, %r54;
	setp.eq.s32 	%p5, %r42, 0;
	selp.b32 	%r43, %r54, 0, %p5;
	add.s32 	%r44, %r43, %r40;
	add.s32 	%r45, %r54, 1;
	rem.u32 	%r46, %r1, %r45;
	setp.eq.s32 	%p6, %r46, 0;
	selp.b32 	%r47, %r45, 0, %p6;
	add.s32 	%r48, %r47, %r44;
	rem.u32 	%r49, %r1, %r41;
	setp.eq.s32 	%p7, %r49, 0;
	selp.b32 	%r50, %r41, 0, %p7;
	add.s32 	%r62, %r50, %r48;
	add.s32 	%r54, %r54, 4;
	setp.ne.s32 	%p8, %r41, %r4;
	@%p8 bra 	$L__BB0_4;
	add.s32 	%r60, %r54, -1;
$L__BB0_6:
	setp.eq.s32 	%p9, %r3, 0;
	@%p9 bra 	$L__BB0_9;
	neg.s32 	%r59, %r3;
$L__BB0_8:
	.pragma "nounroll";
	rem.u32 	%r51, %r1, %r60;
	setp.eq.s32 	%p10, %r51, 0;
	selp.b32 	%r52, %r60, 0, %p10;
	add.s32 	%r62, %r52, %r62;
	add.s32 	%r60, %r60, 1;
	add.s32 	%r59, %r59, 1;
	setp.ne.s32 	%p11, %r59, 0;
	@%p11 bra 	$L__BB0_8;
$L__BB0_9:
	setp.ne.s32 	%p12, %r1, %r62;
	@%p12 bra 	$L__BB0_11;
	mul.wide.s32 	%rd5, %r1, 4;
	add.s64 	%rd6, %rd1, %rd5;
	st.global.u32 	[%rd6], %r1;
	bra.uni 	$L__BB0_12;
$L__BB0_11:
	mul.wide.s32 	%rd3, %r1, 4;
	add.s64 	%rd4, %rd1, %rd3;
	mov.b32 	%r53, 0;
	st.global.u32 	[%rd4], %r53;
$L__BB0_12:
	ret;

}
	// .globl	_Z19kernel_stretch_fastPij
.visible .entry _Z19kernel_stretch_fastPij(
	.param .u64 .ptr .align 1 _Z19kernel_stretch_fastPij_param_0,
	.param .u32 _Z19kernel_stretch_fastPij_param_1
)
{
	.reg .pred 	%p<13>;
	.reg .b32 	%r<71>;
	.reg .b64 	%rd<5>;
	// demoted variable
	.shared .align 4 .b8 _ZZ19kernel_stretch_fastPijE4temp[4096];
	ld.param.u64 	%rd1, [_Z19kernel_stretch_fastPij_param_0];
	ld.param.u32 	%r23, [_Z19kernel_stretch_fastPij_param_1];
	mov.u32 	%r24, %ctaid.x;
	mov.u32 	%r25, %ntid.x;
	mov.u32 	%r1, %tid.x;
	mad.lo.s32 	%r2, %r24, %r25, %r1;
	setp.ge.u32 	%p1, %r2, %r23;
	@%p1 bra 	$L__BB1_13;
	setp.lt.u32 	%p2, %r2, 2;
	mov.b32 	%r69, 0;
	@%p2 bra 	$L__BB1_9;
	shr.u32 	%r30, %r2, 31;
	add.s32 	%r31, %r2, %r30;
	shr.s32 	%r32, %r31, 1;
	add.s32 	%r33, %r32, 1;
	max.u32 	%r34, %r33, 2;
	add.s32 	%r3, %r34, -1;
	add.s32 	%r35, %r34, -2;
	and.b32  	%r4, %r3, 3;
	setp.lt.u32 	%p3, %r35, 3;
	mov.b32 	%r69, 0;
	mov.b32 	%r67, 1;
	@%p3 bra 	$L__BB1_6;
	and.b32  	%r5, %r3, -4;
	mov.b32 	%r69, 0;
	mov.b32 	%r61, 2;
$L__BB1_4:
	add.s32 	%r38, %r61, -1;
	rem.u32 	%r39, %r2, %r38;
	setp.eq.s32 	%p4, %r39, 0;
	selp.b32 	%r40, %r38, 0, %p4;
	add.s32 	%r41, %r40, %r69;
	add.s32 	%r42, %r61, 2;
	rem.u32 	%r43, %r2, %r61;
	setp.eq.s32 	%p5, %r43, 0;
	selp.b32 	%r44, %r61, 0, %p5;
	add.s32 	%r45, %r44, %r41;
	add.s32 	%r46, %r61, 1;
	rem.u32 	%r47, %r2, %r46;
	setp.eq.s32 	%p6, %r47, 0;
	selp.b32 	%r48, %r46, 0, %p6;
	add.s32 	%r49, %r48, %r45;
	rem.u32 	%r50, %r2, %r42;
	setp.eq.s32 	%p7, %r50, 0;
	selp.b32 	%r51, %r42, 0, %p7;
	add.s32 	%r69, %r51, %r49;
	add.s32 	%r61, %r61, 4;
	setp.ne.s32 	%p8, %r42, %r5;
	@%p8 bra 	$L__BB1_4;
	add.s32 	%r67, %r61, -1;
$L__BB1_6:
	setp.eq.s32 	%p9, %r4, 0;
	@%p9 bra 	$L__BB1_9;
	neg.s32 	%r66, %r4;
$L__BB1_8:
	.pragma "nounroll";
	rem.u32 	%r52, %r2, %r67;
	setp.eq.s32 	%p10, %r52, 0;
	selp.b32 	%r53, %r67, 0, %p10;
	add.s32 	%r69, %r53, %r69;
	add.s32 	%r67, %r67, 1;
	add.s32 	%r66, %r66, 1;
	setp.ne.s32 	%p11, %r66, 0;
	@%p11 bra 	$L__BB1_8;
$L__BB1_9:
	setp.ne.s32 	%p12, %r2, %r69;
	@%p12 bra 	$L__BB1_11;
	shl.b32 	%r58, %r1, 2;
	mov.u32 	%r59, _ZZ19kernel_stretch_fastPijE4temp;
	add.s32 	%r60, %r59, %r58;
	st.shared.u32 	[%r60], %r2;
	mov.u32 	%r70, %r2;
	bra.uni 	$L__BB1_12;
$L__BB1_11:
	shl.b32 	%r55, %r1, 2;
	mov.u32 	%r56, _ZZ19kernel_stretch_fastPijE4temp;
	add.s32 	%r57, %r56, %r55;
	mov.b32 	%r70, 0;
	st.shared.u32 	[%r57], %r70;
$L__BB1_12:
	cvta.to.global.u64 	%rd2, %rd1;
	mul.wide.s32 	%rd3, %r2, 4;
	add.s64 	%rd4, %rd2, %rd3;
	st.global.u32 	[%rd4], %r70;
$L__BB1_13:
	ret;

}


// ===== COMPILED SASS (sm_100) =====

	.target	sm_100

	.elftype	@"ET_EXEC"


//--------------------- .note.nv.tkinfo           --------------------------
	.section	.note.nv.tkinfo,"",@"SHT_NOTE"
	.sectionflags	@"SHF_NOTE_NV_TKINFO"
	.tkinfo
        /*0018*/ 	.word	0x00000002
        /*0030*/ 	.string	""
        /*0030*/ 	.string	"ptxas"
        /*0030*/ 	.string	"Cuda compilation tools, release 13.0, V13.0.88"
        /*0030*/ 	.string	"Build cuda_13.0.r13.0/compiler.36424714_0"
        /*0030*/ 	.string	"-arch sm_100 -m 64 "



//--------------------- .note.nv.cuinfo           --------------------------
	.section	.note.nv.cuinfo,"",@"SHT_NOTE"
	.sectionflags	@"SHF_NOTE_NV_CUINFO"
        /*0018*/ 	.short	0x0002
        /*001a*/ 	.short	0x0064
        /*001c*/ 	.short	0x0082
	.zero		2


//--------------------- .nv.info                  --------------------------
	.section	.nv.info,"",@"SHT_CUDA_INFO"
	.align	4


	//----- nvinfo : EIATTR_REGCOUNT
	.align		4
        /*0000*/ 	.byte	0x04, 0x2f
        /*0002*/ 	.short	(.L_1 - .L_0)
	.align		4
.L_0:
        /*0004*/ 	.word	index@(_Z14kernel_stretchPij)
        /*0008*/ 	.word	0x0000001a


	//----- nvinfo : EIATTR_FRAME_SIZE
	.align		4
.L_1:
        /*000c*/ 	.byte	0x04, 0x11
        /*000e*/ 	.short	(.L_3 - .L_2)
	.align		4
.L_2:
        /*0010*/ 	.word	index@(_Z14kernel_stretchPij)
        /*0014*/ 	.word	0x00000000


	//----- nvinfo : EIATTR_REGCOUNT
	.align		4
.L_3:
        /*0018*/ 	.byte	0x04, 0x2f
        /*001a*/ 	.short	(.L_5 - .L_4)
	.align		4
.L_4:
        /*001c*/ 	.word	index@(_Z19kernel_stretch_fastPij)
        /*0020*/ 	.word	0x0000001a


	//----- nvinfo : EIATTR_FRAME_SIZE
	.align		4
.L_5:
        /*0024*/ 	.byte	0x04, 0x11
        /*0026*/ 	.short	(.L_7 - .L_6)
	.align		4
.L_6:
        /*0028*/ 	.word	index@(_Z19kernel_stretch_fastPij)
        /*002c*/ 	.word	0x00000000


	//----- nvinfo : EIATTR_MIN_STACK_SIZE
	.align		4
.L_7:
        /*0030*/ 	.byte	0x04, 0x12
        /*0032*/ 	.short	(.L_9 - .L_8)
	.align		4
.L_8:
        /*0034*/ 	.word	index@(_Z19kernel_stretch_fastPij)
        /*0038*/ 	.word	0x00000000


	//----- nvinfo : EIATTR_MIN_STACK_SIZE
	.align		4
.L_9:
        /*003c*/ 	.byte	0x04, 0x12
        /*003e*/ 	.short	(.L_11 - .L_10)
	.align		4
.L_10:
        /*0040*/ 	.word	index@(_Z14kernel_stretchPij)
        /*0044*/ 	.word	0x00000000
.L_11:


//--------------------- .nv.compat                --------------------------
	.section	.nv.compat,"",@"SHT_CUDA_COMPAT_INFO"
	.align	4
        /*0000*/ 	.byte	0x02, 0x09, 0x00, 0x00, 0x02, 0x02, 0x01, 0x00, 0x02, 0x05, 0x05, 0x00, 0x03, 0x07, 0x01, 0x01
        /*0010*/ 	.byte	0x02, 0x03, 0x00, 0x00, 0x02, 0x06, 0x01, 0x00, 0x04, 0x0b, 0x08, 0x00, 0x09, 0x00, 0x00, 0x00
        /*0020*/ 	.byte	0x00, 0x00, 0x00, 0x00


//--------------------- .nv.info._Z19kernel_stretch_fastPij --------------------------
	.section	.nv.info._Z19kernel_stretch_fastPij,"",@"SHT_CUDA_INFO"
	.sectionflags	@""
	.align	4


	//----- nvinfo : EIATTR_CUDA_API_VERSION
	.align		4
        /*0000*/ 	.byte	0x04, 0x37
        /*0002*/ 	.short	(.L_13 - .L_12)
.L_12:
        /*0004*/ 	.word	0x00000082


	//----- nvinfo : EIATTR_KPARAM_INFO
	.align		4
.L_13:
        /*0008*/ 	.byte	0x04, 0x17
        /*000a*/ 	.short	(.L_15 - .L_14)
.L_14:
        /*000c*/ 	.word	0x00000000
        /*0010*/ 	.short	0x0001
        /*0012*/ 	.short	0x0008
        /*0014*/ 	.byte	0x00, 0xf0, 0x11, 0x00


	//----- nvinfo : EIATTR_KPARAM_INFO
	.align		4
.L_15:
        /*0018*/ 	.byte	0x04, 0x17
        /*001a*/ 	.short	(.L_17 - .L_16)
.L_16:
        /*001c*/ 	.word	0x00000000
        /*0020*/ 	.short	0x0000
        /*0022*/ 	.short	0x0000
        /*0024*/ 	.byte	0x00, 0xf5, 0x21, 0x00


	//----- nvinfo : EIATTR_SPARSE_MMA_MASK
	.align		4
.L_17:
        /*0028*/ 	.byte	0x03, 0x50
        /*002a*/ 	.short	0x0000


	//----- nvinfo : EIATTR_MAXREG_COUNT
	.align		4
        /*002c*/ 	.byte	0x03, 0x1b
        /*002e*/ 	.short	0x00ff


	//----- nvinfo : EIATTR_MERCURY_ISA_VERSION
	.align		4
        /*0030*/ 	.byte	0x03, 0x5f
        /*0032*/ 	.short	0x0101


	//----- nvinfo : EIATTR_VRC_CTA_INIT_COUNT
	.align		4
        /*0034*/ 	.byte	0x02, 0x4a
	.zero		1
	.zero		1


	//----- nvinfo : EIATTR_EXIT_INSTR_OFFSETS
	.align		4
        /*0038*/ 	.byte	0x04, 0x1c
        /*003a*/ 	.short	(.L_19 - .L_18)


	//   ....[0]....
.L_18:
        /*003c*/ 	.word	0x00000070


	//   ....[1]....
        /*0040*/ 	.word	0x000009b0


	//----- nvinfo : EIATTR_CRS_STACK_SIZE
	.align		4
.L_19:
        /*0044*/ 	.byte	0x04, 0x1e
        /*0046*/ 	.short	(.L_21 - .L_20)
.L_20:
        /*0048*/ 	.word	0x00000000


	//----- nvinfo : EIATTR_CBANK_PARAM_SIZE
	.align		4
.L_21:
        /*004c*/ 	.byte	0x03, 0x19
        /*004e*/ 	.short	0x000c


	//----- nvinfo : EIATTR_PARAM_CBANK
	.align		4
        /*0050*/ 	.byte	0x04, 0x0a
        /*0052*/ 	.short	(.L_23 - .L_22)
	.align		4
.L_22:
        /*0054*/ 	.word	index@(.nv.constant0._Z19kernel_stretch_fastPij)
        /*0058*/ 	.short	0x0380
        /*005a*/ 	.short	0x000c


	//----- nvinfo : EIATTR_SW_WAR
	.align		4
.L_23:
        /*005c*/ 	.byte	0x04, 0x36
        /*005e*/ 	.short	(.L_25 - .L_24)
.L_24:
        /*0060*/ 	.word	0x00000008
.L_25:


//--------------------- .nv.info._Z14kernel_stretchPij --------------------------
	.section	.nv.info._Z14kernel_stretchPij,"",@"SHT_CUDA_INFO"
	.sectionflags	@""
	.align	4


	//----- nvinfo : EIATTR_CUDA_API_VERSION
	.align		4
        /*0000*/ 	.byte	0x04, 0x37
        /*0002*/ 	.short	(.L_27 - .L_26)
.L_26:
        /*0004*/ 	.word	0x00000082


	//----- nvinfo : EIATTR_KPARAM_INFO
	.align		4
.L_27:
        /*0008*/ 	.byte	0x04, 0x17
        /*000a*/ 	.short	(.L_29 - .L_28)
.L_28:
        /*000c*/ 	.word	0x00000000
        /*0010*/ 	.short	0x0001
        /*0012*/ 	.short	0x0008
        /*0014*/ 	.byte	0x00, 0xf0, 0x11, 0x00


	//----- nvinfo : EIATTR_KPARAM_INFO
	.align		4
.L_29:
        /*0018*/ 	.byte	0x04, 0x17
        /*001a*/ 	.short	(.L_31 - .L_30)
.L_30:
        /*001c*/ 	.word	0x00000000
        /*0020*/ 	.short	0x0000
        /*0022*/ 	.short	0x0000
        /*0024*/ 	.byte	0x00, 0xf5, 0x21, 0x00


	//----- nvinfo : EIATTR_SPARSE_MMA_MASK
	.align		4
.L_31:
        /*0028*/ 	.byte	0x03, 0x50
        /*002a*/ 	.short	0x0000


	//----- nvinfo : EIATTR_MAXREG_COUNT
	.align		4
        /*002c*/ 	.byte	0x03, 0x1b
        /*002e*/ 	.short	0x00ff


	//----- nvinfo : EIATTR_MERCURY_ISA_VERSION
	.align		4
        /*0030*/ 	.byte	0x03, 0x5f
        /*0032*/ 	.short	0x0101


	//----- nvinfo : EIATTR_VRC_CTA_INIT_COUNT
	.align		4
        /*0034*/ 	.byte	0x02, 0x4a
	.zero		1
	.zero		1


	//----- nvinfo : EIATTR_EXIT_INSTR_OFFSETS
	.align		4
        /*0038*/ 	.byte	0x04, 0x1c
        /*003a*/ 	.short	(.L_33 - .L_32)


	//   ....[0]....
.L_32:
        /*003c*/ 	.word	0x00000070


	//   ....[1]....
        /*0040*/ 	.word	0x00000930


	//   ....[2]....
        /*0044*/ 	.word	0x00000970


	//----- nvinfo : EIATTR_CRS_STACK_SIZE
	.align		4
.L_33:
        /*0048*/ 	.byte	0x04, 0x1e
        /*004a*/ 	.short	(.L_35 - .L_34)
.L_34:
        /*004c*/ 	.word	0x00000000


	//----- nvinfo : EIATTR_CBANK_PARAM_SIZE
	.align		4
.L_35:
        /*0050*/ 	.byte	0x03, 0x19
        /*0052*/ 	.short	0x000c


	//----- nvinfo : EIATTR_PARAM_CBANK
	.align		4
        /*0054*/ 	.byte	0x04, 0x0a
        /*0056*/ 	.short	(.L_37 - .L_36)
	.align		4
.L_36:
        /*0058*/ 	.word	index@(.nv.constant0._Z14kernel_stretchPij)
        /*005c*/ 	.short	0x0380
        /*005e*/ 	.short	0x000c


	//----- nvinfo : EIATTR_SW_WAR
	.align		4
.L_37:
        /*0060*/ 	.byte	0x04, 0x36
        /*0062*/ 	.short	(.L_39 - .L_38)
.L_38:
        /*0064*/ 	.word	0x00000008
.L_39:


//--------------------- .nv.callgraph             --------------------------
	.section	.nv.callgraph,"",@"SHT_CUDA_CALLGRAPH"
	.align	4
	.sectionentsize	8
	.align		4
        /*0000*/ 	.word	0x00000000
	.align		4
        /*0004*/ 	.word	0xffffffff
	.align		4
        /*0008*/ 	.word	0x00000000
	.align		4
        /*000c*/ 	.word	0xfffffffe
	.align		4
        /*0010*/ 	.word	0x00000000
	.align		4
        /*0014*/ 	.word	0xfffffffd
	.align		4
        /*0018*/ 	.word	0x00000000
	.align		4
        /*001c*/ 	.word	0xfffffffc


//--------------------- .text._Z19kernel_stretch_fastPij --------------------------
	.section	.text._Z19kernel_stretch_fastPij,"ax",@progbits
	.align	128
        .global         _Z19kernel_stretch_fastPij
        .type           _Z19kernel_stretch_fastPij,@function
        .size           _Z19kernel_stretch_fastPij,(.L_x_16 - _Z19kernel_stretch_fastPij)
        .other          _Z19kernel_stretch_fastPij,@"STO_CUDA_ENTRY STV_DEFAULT"
_Z19kernel_stretch_fastPij:
.text._Z19kernel_stretch_fastPij:
[----:B------:R-:W-:Y:S01]  /*0000*/  LDC R1, c[0x0][0x37c] ;  /* 0x0000df00ff017b82 */ /* 0x000fe20000000800 */
[----:B------:R-:W0:Y:S07]  /*0010*/  S2R R0, SR_TID.X ;  /* 0x0000000000007919 */ /* 0x000e2e0000002100 */
[----:B------:R-:W0:Y:S01]  /*0020*/  S2UR UR4, SR_CTAID.X ;  /* 0x00000000000479c3 */ /* 0x000e220000002500 */
[----:B------:R-:W1:Y:S07]  /*0030*/  LDCU UR5, c[0x0][0x388] ;  /* 0x00007100ff0577ac */ /* 0x000e6e0008000800 */
[----:B------:R-:W0:Y:S02]  /*0040*/  LDC R3, c[0x0][0x360] ;  /* 0x0000d800ff037b82 */ /* 0x000e240000000800 */
[----:B0-----:R-:W-:-:S05]  /*0050*/  IMAD R2, R3, UR4, R0 ;  /* 0x0000000403027c24 */ /* 0x001fca000f8e0200 */
[----:B-1----:R-:W-:-:S13]  /*0060*/  ISETP.GE.U32.AND P0, PT, R2, UR5, PT ;  /* 0x0000000502007c0c */ /* 0x002fda000bf06070 */
[----:B------:R-:W-:Y:S05]  /*0070*/  @P0 EXIT ;  /* 0x000000000000094d */ /* 0x000fea0003800000 */
[----:B------:R-:W-:Y:S01]  /*0080*/  ISETP.GE.U32.AND P0, PT, R2, 0x2, PT ;  /* 0x000000020200780c */ /* 0x000fe20003f06070 */
[----:B------:R-:W-:Y:S01]  /*0090*/  BSSY.RECONVERGENT B0, `(.L_x_0) ;  /* 0x0000084000007945 */ /* 0x000fe20003800200 */
[----:B------:R-:W-:-:S11]  /*00a0*/  IMAD.MOV.U32 R3, RZ, RZ, RZ ;  /* 0x000000ffff037224 */ /* 0x000fd600078e00ff */
[----:B------:R-:W-:Y:S05]  /*00b0*/  @!P0 BRA `(.L_x_1) ;  /* 0x0000000800048947 */ /* 0x000fea0003800000 */
[----:B------:R-:W-:Y:S01]  /*00c0*/  LEA.HI R3, R2, R2, RZ, 0x1 ;  /* 0x0000000202037211 */ /* 0x000fe200078f08ff */
[----:B------:R-:W-:Y:S01]  /*00d0*/  BSSY.RECONVERGENT B1, `(.L_x_2) ;  /* 0x0000064000017945 */ /* 0x000fe20003800200 */
[----:B------:R-:W-:Y:S02]  /*00e0*/  IMAD.MOV.U32 R11, RZ, RZ, 0x1 ;  /* 0x00000001ff0b7424 */ /* 0x000fe400078e00ff */
[----:B------:R-:W-:-:S04]  /*00f0*/  LEA.HI.SX32 R3, R3, 0x1, 0x1f ;  /* 0x0000000103037811 */ /* 0x000fc800078ffaff */
[----:B------:R-:W-:-:S05]  /*0100*/  VIMNMX.U32 R3, PT, PT, R3, 0x2, !PT ;  /* 0x0000000203037848 */ /* 0x000fca0007fe0000 */
[C---:B------:R-:W-:Y:S02]  /*0110*/  VIADD R4, R3.reuse, 0xfffffffe ;  /* 0xfffffffe03047836 */ /* 0x040fe40000000000 */
[----:B------:R-:W-:Y:S02]  /*0120*/  VIADD R12, R3, 0xffffffff ;  /* 0xffffffff030c7836 */ /* 0x000fe40000000000 */
[----:B------:R-:W-:Y:S01]  /*0130*/  HFMA2 R3, -RZ, RZ, 0, 0 ;  /* 0x00000000ff037431 */ /* 0x000fe200000001ff */
[----:B------:R-:W-:Y:S02]  /*0140*/  ISETP.GE.U32.AND P0, PT, R4, 0x3, PT ;  /* 0x000000030400780c */ /* 0x000fe40003f06070 */
[----:B------:R-:W-:-:S11]  /*0150*/  LOP3.LUT R10, R12, 0x3, RZ, 0xc0, !PT ;  /* 0x000000030c0a7812 */ /* 0x000fd600078ec0ff */
[----:B------:R-:W-:Y:S05]  /*0160*/  @!P0 BRA `(.L_x_3) ;  /* 0x0000000400688947 */ /* 0x000fea0003800000 */
[----:B------:R-:W-:Y:S01]  /*0170*/  BSSY.RECONVERGENT B2, `(.L_x_4) ;  /* 0x0000058000027945 */ /* 0x000fe20003800200 */
[----:B------:R-:W-:Y:S01]  /*0180*/  LOP3.LUT R12, R12, 0xfffffffc, RZ, 0xc0, !PT ;  /* 0xfffffffc0c0c7812 */ /* 0x000fe200078ec0ff */
[----:B------:R-:W-:Y:S02]  /*0190*/  IMAD.MOV.U32 R3, RZ, RZ, RZ ;  /* 0x000000ffff037224 */ /* 0x000fe400078e00ff */
[----:B------:R-:W-:-:S07]  /*01a0*/  IMAD.MOV.U32 R11, RZ, RZ, 0x2 ;  /* 0x00000002ff0b7424 */ /* 0x000fce00078e00ff */
.L_x_5:
[C---:B------:R-:W-:Y:S01]  /*01b0*/  IADD3 R17, PT, PT, R11.reuse, -0x1, RZ ;  /* 0xffffffff0b117810 */ /* 0x040fe20007ffe0ff */
[----:B------:R-:W0:Y:S01]  /*01c0*/  I2F.U32.RP R4, R11 ;  /* 0x0000000b00047306 */ /* 0x000e220000209000 */
[C---:B------:R-:W-:Y:S02]  /*01d0*/  VIADD R15, R11.reuse, 0x2 ;  /* 0x000000020b0f7836 */ /* 0x040fe40000000000 */
[----:B------:R-:W-:Y:S01]  /*01e0*/  VIADD R13, R11, 0x1 ;  /* 0x000000010b0d7836 */ /* 0x000fe20000000000 */
[----:B------:R-:W-:Y:S01]  /*01f0*/  ISETP.NE.U32.AND P4, PT, R17, RZ, PT ;  /* 0x000000ff1100720c */ /* 0x000fe20003f85070 */
[----:B------:R-:W-:Y:S02]  /*0200*/  IMAD.MOV R21, RZ, RZ, -R17 ;  /* 0x000000ffff157224 */ /* 0x000fe400078e0a11 */
[----:B------:R-:W-:Y:S01]  /*0210*/  IMAD.MOV R23, RZ, RZ, -R15 ;  /* 0x000000ffff177224 */ /* 0x000fe200078e0a0f */
[----:B------:R-:W1:Y:S08]  /*0220*/  I2F.U32.RP R6, R17 ;  /* 0x0000001100067306 */ /* 0x000e700000209000 */
[----:B------:R-:W2:Y:S08]  /*0230*/  I2F.U32.RP R14, R15 ;  /* 0x0000000f000e7306 */ /* 0x000eb00000209000 */
[----:B------:R-:W-:Y:S08]  /*0240*/  I2F.U32.RP R7, R13 ;  /* 0x0000000d00077306 */ /* 0x000ff00000209000 */
[----:B0-----:R-:W0:Y:S08]  /*0250*/  MUFU.RCP R4, R4 ;  /* 0x0000000400047308 */ /* 0x001e300000001000 */
[----:B-1----:R-:W1:Y:S08]  /*0260*/  MUFU.RCP R6, R6 ;  /* 0x0000000600067308 */ /* 0x002e700000001000 */
[----:B--2---:R-:W2:Y:S01]  /*0270*/  MUFU.RCP R14, R14 ;  /* 0x0000000e000e7308 */ /* 0x004ea20000001000 */
[----:B0-----:R-:W-:-:S07]  /*0280*/  VIADD R5, R4, 0xffffffe ;  /* 0x0ffffffe04057836 */ /* 0x001fce0000000000 */
[----:B------:R-:W0:Y:S01]  /*0290*/  MUFU.RCP R7, R7 ;  /* 0x0000000700077308 */ /* 0x000e220000001000 */
[----:B-1----:R-:W-:-:S07]  /*02a0*/  IADD3 R18, PT, PT, R6, 0xffffffe, RZ ;  /* 0x0ffffffe06127810 */ /* 0x002fce0007ffe0ff */
[----:B------:R-:W1:Y:S01]  /*02b0*/  F2I.FTZ.U32.TRUNC.NTZ R5, R5 ;  /* 0x0000000500057305 */ /* 0x000e62000021f000 */
[----:B--2---:R-:W-:-:S07]  /*02c0*/  VIADD R4, R14, 0xffffffe ;  /* 0x0ffffffe0e047836 */ /* 0x004fce0000000000 */
[----:B------:R2:W3:Y:S01]  /*02d0*/  F2I.FTZ.U32.TRUNC.NTZ R19, R18 ;  /* 0x0000001200137305 */ /* 0x0004e2000021f000 */
[----:B0-----:R-:W-:Y:S01]  /*02e0*/  VIADD R8, R7, 0xffffffe ;  /* 0x0ffffffe07087836 */ /* 0x001fe20000000000 */
[----:B-1----:R-:W-:-:S06]  /*02f0*/  IADD3 R6, PT, PT, RZ, -R5, RZ ;  /* 0x80000005ff067210 */ /* 0x002fcc0007ffe0ff */
[----:B------:R0:W1:Y:S01]  /*0300*/  F2I.FTZ.U32.TRUNC.NTZ R7, R4 ;  /* 0x0000000400077305 */ /* 0x000062000021f000 */
[----:B--2---:R-:W-:Y:S02]  /*0310*/  IMAD.MOV.U32 R18, RZ, RZ, RZ ;  /* 0x000000ffff127224 */ /* 0x004fe400078e00ff */
[----:B---3--:R-:W-:-:S05]  /*0320*/  IMAD R21, R21, R19, RZ ;  /* 0x0000001315157224 */ /* 0x008fca00078e02ff */
[----:B------:R2:W3:Y:S01]  /*0330*/  F2I.FTZ.U32.TRUNC.NTZ R9, R8 ;  /* 0x0000000800097305 */ /* 0x0004e2000021f000 */
[----:B0-----:R-:W-:Y:S01]  /*0340*/  MOV R4, RZ ;  /* 0x000000ff00047202 */ /* 0x001fe20000000f00 */
[----:B------:R-:W-:-:S04]  /*0350*/  IMAD.HI.U32 R19, R19, R21, R18 ;  /* 0x0000001513137227 */ /* 0x000fc800078e0012 */
[----:B------:R-:W-:Y:S02]  /*0360*/  IMAD R21, R6, R11, RZ ;  /* 0x0000000b06157224 */ /* 0x000fe400078e02ff */
[----:B--2---:R-:W-:Y:S02]  /*0370*/  IMAD.MOV R8, RZ, RZ, -R13 ;  /* 0x000000ffff087224 */ /* 0x004fe400078e0a0d */
[----:B------:R-:W-:-:S04]  /*0380*/  IMAD.HI.U32 R5, R5, R21, R4 ;  /* 0x0000001505057227 */ /* 0x000fc800078e0004 */
[----:B-1----:R-:W-:Y:S02]  /*0390*/  IMAD R23, R23, R7, RZ ;  /* 0x0000000717177224 */ /* 0x002fe400078e02ff */
[----:B------:R-:W-:Y:S02]  /*03a0*/  IMAD.MOV.U32 R6, RZ, RZ, RZ ;  /* 0x000000ffff067224 */ /* 0x000fe400078e00ff */
[----:B---3--:R-:W-:Y:S02]  /*03b0*/  IMAD R21, R8, R9, RZ ;  /* 0x0000000908157224 */ /* 0x008fe400078e02ff */
[----:B------:R-:W-:Y:S02]  /*03c0*/  IMAD.MOV.U32 R8, RZ, RZ, RZ ;  /* 0x000000ffff087224 */ /* 0x000fe400078e00ff */
[----:B------:R-:W-:-:S04]  /*03d0*/  IMAD.HI.U32 R19, R19, R2, RZ ;  /* 0x0000000213137227 */ /* 0x000fc800078e00ff */
[----:B------:R-:W-:Y:S01]  /*03e0*/  IMAD.HI.U32 R7, R7, R23, R6 ;  /* 0x0000001707077227 */ /* 0x000fe200078e0006 */
[----:B------:R-:W-:-:S03]  /*03f0*/  IADD3 R19, PT, PT, -R19, RZ, RZ ;  /* 0x000000ff13137210 */ /* 0x000fc60007ffe1ff */
[----:B------:R-:W-:-:S04]  /*0400*/  IMAD.HI.U32 R9, R9, R21, R8 ;  /* 0x0000001509097227 */ /* 0x000fc800078e0008 */
[----:B------:R-:W-:-:S04]  /*0410*/  IMAD.HI.U32 R5, R5, R2, RZ ;  /* 0x0000000205057227 */ /* 0x000fc800078e00ff */
[----:B------:R-:W-:-:S04]  /*0420*/  IMAD.HI.U32 R7, R7, R2, RZ ;  /* 0x0000000207077227 */ /* 0x000fc800078e00ff */
[----:B------:R-:W-:Y:S01]  /*0430*/  IMAD.MOV R5, RZ, RZ, -R5 ;  /* 0x000000ffff057224 */ /* 0x000fe200078e0a05 */
[----:B------:R-:W-:Y:S01]  /*0440*/  IADD3 R7, PT, PT, -R7, RZ, RZ ;  /* 0x000000ff07077210 */ /* 0x000fe20007ffe1ff */
[----:B------:R-:W-:-:S04]  /*0450*/  IMAD.HI.U32 R9, R9, R2, RZ ;  /* 0x0000000209097227 */ /* 0x000fc800078e00ff */
[--C-:B------:R-:W-:Y:S02]  /*0460*/  IMAD R4, R17, R19, R2.reuse ;  /* 0x0000001311047224 */ /* 0x100fe400078e0202 */
[--C-:B------:R-:W-:Y:S02]  /*0470*/  IMAD R6, R11, R5, R2.reuse ;  /* 0x000000050b067224 */ /* 0x100fe400078e0202 */
[----:B------:R-:W-:Y:S01]  /*0480*/  IMAD.MOV R9, RZ, RZ, -R9 ;  /* 0x000000ffff097224 */ /* 0x000fe200078e0a09 */
[----:B------:R-:W-:Y:S01]  /*0490*/  ISETP.GE.U32.AND P0, PT, R4, R17, PT ;  /* 0x000000110400720c */ /* 0x000fe20003f06070 */
[--C-:B------:R-:W-:Y:S01]  /*04a0*/  IMAD R14, R15, R7, R2.reuse ;  /* 0x000000070f0e7224 */ /* 0x100fe200078e0202 */
[----:B------:R-:W-:Y:S01]  /*04b0*/  ISETP.GE.U32.AND P1, PT, R6, R11, PT ;  /* 0x0000000b0600720c */ /* 0x000fe20003f26070 */
[----:B------:R-:W-:-:S03]  /*04c0*/  IMAD R8, R13, R9, R2 ;  /* 0x000000090d087224 */ /* 0x000fc600078e0202 */
[----:B------:R-:W-:Y:S02]  /*04d0*/  ISETP.GE.U32.AND P3, PT, R14, R15, PT ;  /* 0x0000000f0e00720c */ /* 0x000fe40003f66070 */
[----:B------:R-:W-:-:S05]  /*04e0*/  ISETP.GE.U32.AND P2, PT, R8, R13, PT ;  /* 0x0000000d0800720c */ /* 0x000fca0003f46070 */
[----:B------:R-:W-:Y:S01]  /*04f0*/  @P0 IMAD.IADD R4, R4, 0x1, -R17 ;  /* 0x0000000104040824 */ /* 0x000fe200078e0a11 */
[----:B------:R-:W-:Y:S01]  /*0500*/  ISETP.NE.U32.AND P0, PT, R13, RZ, PT ;  /* 0x000000ff0d00720c */ /* 0x000fe20003f05070 */
[----:B------:R-:W-:-:S03]  /*0510*/  @P1 IMAD.IADD R6, R6, 0x1, -R11 ;  /* 0x0000000106061824 */ /* 0x000fc600078e0a0b */
[----:B------:R-:W-:Y:S01]  /*0520*/  ISETP.GE.U32.AND P6, PT, R4, R17, PT ;  /* 0x000000110400720c */ /* 0x000fe20003fc6070 */
[----:B------:R-:W-:Y:S01]  /*0530*/  @P3 IMAD.IADD R14, R14, 0x1, -R15 ;  /* 0x000000010e0e3824 */ /* 0x000fe200078e0a0f */
[----:B------:R-:W-:Y:S02]  /*0540*/  ISETP.GE.U32.AND P5, PT, R6, R11, PT ;  /* 0x0000000b0600720c */ /* 0x000fe40003fa6070 */
[----:B------:R-:W-:Y:S02]  /*0550*/  @P2 IADD3 R8, PT, PT, -R13, R8, RZ ;  /* 0x000000080d082210 */ /* 0x000fe40007ffe1ff */
[----:B------:R-:W-:Y:S02]  /*0560*/  ISETP.NE.U32.AND P3, PT, R11, RZ, PT ;  /* 0x000000ff0b00720c */ /* 0x000fe40003f65070 */
[----:B------:R-:W-:Y:S02]  /*0570*/  ISETP.GE.U32.AND P2, PT, R8, R13, PT ;  /* 0x0000000d0800720c */ /* 0x000fe40003f46070 */
[----:B------:R-:W-:-:S03]  /*0580*/  ISETP.GE.U32.AND P1, PT, R14, R15, PT ;  /* 0x0000000f0e00720c */ /* 0x000fc60003f26070 */
[----:B------:R-:W-:Y:S01]  /*0590*/  @P6 IMAD.IADD R4, R4, 0x1, -R17 ;  /* 0x0000000104046824 */ /* 0x000fe200078e0a11 */
[----:B------:R-:W-:Y:S02]  /*05a0*/  ISETP.NE.U32.AND P6, PT, R15, RZ, PT ;  /* 0x000000ff0f00720c */ /* 0x000fe40003fc5070 */
[----:B------:R-:W-:Y:S02]  /*05b0*/  @P5 IADD3 R6, PT, PT, R6, -R11, RZ ;  /* 0x8000000b06065210 */ /* 0x000fe40007ffe0ff */
[----:B------:R-:W-:Y:S02]  /*05c0*/  @!P4 LOP3.LUT R4, RZ, R17, RZ, 0x33, !PT ;  /* 0x00000011ff04c212 */ /* 0x000fe400078e33ff */
[----:B------:R-:W-:Y:S01]  /*05d0*/  @!P3 LOP3.LUT R6, RZ, R11, RZ, 0x33, !PT ;  /* 0x0000000bff06b212 */ /* 0x000fe200078e33ff */
[----:B------:R-:W-:Y:S01]  /*05e0*/  @P2 IMAD.IADD R8, R8, 0x1, -R13 ;  /* 0x0000000108082824 */ /* 0x000fe200078e0a0d */
[----:B------:R-:W-:Y:S01]  /*05f0*/  @!P0 LOP3.LUT R8, RZ, R13, RZ, 0x33, !PT ;  /* 0x0000000dff088212 */ /* 0x000fe200078e33ff */
[----:B------:R-:W-:Y:S01]  /*0600*/  @P1 IMAD.IADD R14, R14, 0x1, -R15 ;  /* 0x000000010e0e1824 */ /* 0x000fe200078e0a0f */
[----:B------:R-:W-:-:S02]  /*0610*/  ISETP.NE.AND P2, PT, R6, RZ, PT ;  /* 0x000000ff0600720c */ /* 0x000fc40003f45270 */
[----:B------:R-:W-:Y:S02]  /*0620*/  ISETP.NE.AND P1, PT, R4, RZ, PT ;  /* 0x000000ff0400720c */ /* 0x000fe40003f25270 */
[----:B------:R-:W-:Y:S02]  /*0630*/  SEL R5, R11, RZ, !P2 ;  /* 0x000000ff0b057207 */ /* 0x000fe40005000000 */
[----:B------:R-:W-:Y:S02]  /*0640*/  ISETP.NE.AND P2, PT, R15, R12, PT ;  /* 0x0000000c0f00720c */ /* 0x000fe40003f45270 */
[----:B------:R-:W-:Y:S02]  /*0650*/  @!P6 LOP3.LUT R14, RZ, R15, RZ, 0x33, !PT ;  /* 0x0000000fff0ee212 */ /* 0x000fe400078e33ff */
[----:B------:R-:W-:Y:S02]  /*0660*/  SEL R4, R17, RZ, !P1 ;  /* 0x000000ff11047207 */ /* 0x000fe40004800000 */
[----:B------:R-:W-:-:S02]  /*0670*/  ISETP.NE.AND P0, PT, R8, RZ, PT ;  /* 0x000000ff0800720c */ /* 0x000fc40003f05270 */
[----:B------:R-:W-:Y:S02]  /*0680*/  ISETP.NE.AND P1, PT, R14, RZ, PT ;  /* 0x000000ff0e00720c */ /* 0x000fe40003f25270 */
[----:B------:R-:W-:Y:S02]  /*0690*/  IADD3 R3, PT, PT, R5, R4, R3 ;  /* 0x0000000405037210 */ /* 0x000fe40007ffe003 */
[----:B------:R-:W-:Y:S02]  /*06a0*/  SEL R4, R13, RZ, !P0 ;  /* 0x000000ff0d047207 */ /* 0x000fe40004000000 */
[----:B------:R-:W-:Y:S02]  /*06b0*/  SEL R15, R15, RZ, !P1 ;  /* 0x000000ff0f0f7207 */ /* 0x000fe40004800000 */
[----:B------:R-:W-:Y:S02]  /*06c0*/  IADD3 R11, PT, PT, R11, 0x4, RZ ;  /* 0x000000040b0b7810 */ /* 0x000fe40007ffe0ff */
[----:B------:R-:W-:Y:S01]  /*06d0*/  IADD3 R3, PT, PT, R15, R4, R3 ;  /* 0x000000040f037210 */ /* 0x000fe20007ffe003 */
[----:B------:R-:W-:Y:S06]  /*06e0*/  @P2 BRA `(.L_x_5) ;  /* 0xfffffff800b02947 */ /* 0x000fec000383ffff */
[----:B------:R-:W-:Y:S05]  /*06f0*/  BSYNC.RECONVERGENT B2 ;  /* 0x0000000000027941 */ /* 0x000fea0003800200 */
.L_x_4:
[----:B------:R-:W-:-:S07]  /*0700*/  VIADD R11, R11, 0xffffffff ;  /* 0xffffffff0b0b7836 */ /* 0x000fce0000000000 */
.L_x_3:
[----:B------:R-:W-:Y:S05]  /*0710*/  BSYNC.RECONVERGENT B1 ;  /* 0x0000000000017941 */ /* 0x000fea0003800200 */
.L_x_2:
[----:B------:R-:W-:-:S13]  /*0720*/  ISETP.NE.AND P0, PT, R10, RZ, PT ;  /* 0x000000ff0a00720c */ /* 0x000fda0003f05270 */
[----:B------:R-:W-:Y:S05]  /*0730*/  @!P0 BRA `(.L_x_1) ;  /* 0x0000000000648947 */ /* 0x000fea0003800000 */
[----:B------:R-:W-:-:S07]  /*0740*/  IMAD.MOV R10, RZ, RZ, -R10 ;  /* 0x000000ffff0a7224 */ /* 0x000fce00078e0a0a */
.L_x_6:
[----:B------:R-:W0:Y:S01]  /*0750*/  I2F.U32.RP R6, R11 ;  /* 0x0000000b00067306 */ /* 0x000e220000209000 */
[----:B------:R-:W-:Y:S02]  /*0760*/  ISETP.NE.U32.AND P1, PT, R11, RZ, PT ;  /* 0x000000ff0b00720c */ /* 0x000fe40003f25070 */
[----:B------:R-:W-:-:S05]  /*0770*/  IADD3 R10, PT, PT, R10, 0x1, RZ ;  /* 0x000000010a0a7810 */ /* 0x000fca0007ffe0ff */
[----:B0-----:R-:W0:Y:S02]  /*0780*/  MUFU.RCP R6, R6 ;  /* 0x0000000600067308 */ /* 0x001e240000001000 */
[----:B0-----:R-:W-:-:S06]  /*0790*/  IADD3 R4, PT, PT, R6, 0xffffffe, RZ ;  /* 0x0ffffffe06047810 */ /* 0x001fcc0007ffe0ff */
[----:B------:R0:W1:Y:S02]  /*07a0*/  F2I.FTZ.U32.TRUNC.NTZ R5, R4 ;  /* 0x0000000400057305 */ /* 0x000064000021f000 */
[----:B0-----:R-:W-:Y:S02]  /*07b0*/  IMAD.MOV.U32 R4, RZ, RZ, RZ ;  /* 0x000000ffff047224 */ /* 0x001fe400078e00ff */
[----:B-1----:R-:W-:-:S04]  /*07c0*/  IMAD.MOV R8, RZ, RZ, -R5 ;  /* 0x000000ffff087224 */ /* 0x002fc800078e0a05 */
[----:B------:R-:W-:-:S04]  /*07d0*/  IMAD R7, R8, R11, RZ ;  /* 0x0000000b08077224 */ /* 0x000fc800078e02ff */
[----:B------:R-:W-:-:S06]  /*07e0*/  IMAD.HI.U32 R5, R5, R7, R4 ;  /* 0x0000000705057227 */ /* 0x000fcc00078e0004 */
[----:B------:R-:W-:-:S05]  /*07f0*/  IMAD.HI.U32 R5, R5, R2, RZ ;  /* 0x0000000205057227 */ /* 0x000fca00078e00ff */
[----:B------:R-:W-:-:S05]  /*0800*/  IADD3 R5, PT, PT, -R5, RZ, RZ ;  /* 0x000000ff05057210 */ /* 0x000fca0007ffe1ff */
[----:B------:R-:W-:-:S05]  /*0810*/  IMAD R8, R11, R5, R2 ;  /* 0x000000050b087224 */ /* 0x000fca00078e0202 */
[----:B------:R-:W-:-:S13]  /*0820*/  ISETP.GE.U32.AND P0, PT, R8, R11, PT ;  /* 0x0000000b0800720c */ /* 0x000fda0003f06070 */
[----:B------:R-:W-:-:S05]  /*0830*/  @P0 IMAD.IADD R8, R8, 0x1, -R11 ;  /* 0x0000000108080824 */ /* 0x000fca00078e0a0b */
[----:B------:R-:W-:-:S13]  /*0840*/  ISETP.GE.U32.AND P0, PT, R8, R11, PT ;  /* 0x0000000b0800720c */ /* 0x000fda0003f06070 */
[----:B------:R-:W-:Y:S01]  /*0850*/  @P0 IMAD.IADD R8, R8, 0x1, -R11 ;  /* 0x0000000108080824 */ /* 0x000fe200078e0a0b */
[----:B------:R-:W-:Y:S02]  /*0860*/  @!P1 LOP3.LUT R8, RZ, R11, RZ, 0x33, !PT ;  /* 0x0000000bff089212 */ /* 0x000fe400078e33ff */
[----:B------:R-:W-:Y:S02]  /*0870*/  ISETP.NE.AND P1, PT, R10, RZ, PT ;  /* 0x000000ff0a00720c */ /* 0x000fe40003f25270 */
[----:B------:R-:W-:-:S04]  /*0880*/  ISETP.NE.AND P0, PT, R8, RZ, PT ;  /* 0x000000ff0800720c */ /* 0x000fc80003f05270 */
[C---:B------:R-:W-:Y:S01]  /*0890*/  SEL R4, R11.reuse, RZ, !P0 ;  /* 0x000000ff0b047207 */ /* 0x040fe20004000000 */
[----:B------:R-:W-:-:S04]  /*08a0*/  VIADD R11, R11, 0x1 ;  /* 0x000000010b0b7836 */ /* 0x000fc80000000000 */
[----:B------:R-:W-:Y:S02]  /*08b0*/  IMAD.IADD R3, R4, 0x1, R3 ;  /* 0x0000000104037824 */ /* 0x000fe400078e0203 */
[----:B------:R-:W-:Y:S05]  /*08c0*/  @P1 BRA `(.L_x_6) ;  /* 0xfffffffc00a01947 */ /* 0x000fea000383ffff */
.L_x_1:
[----:B------:R-:W-:Y:S05]  /*08d0*/  BSYNC.RECONVERGENT B0 ;  /* 0x0000000000007941 */ /* 0x000fea0003800200 */
.L_x_0:
[----:B------:R-:W0:Y:S01]  /*08e0*/  S2UR UR5, SR_CgaCtaId ;  /* 0x00000000000579c3 */ /* 0x000e220000008800 */
[----:B------:R-:W-:Y:S01]  /*08f0*/  ISETP.NE.AND P0, PT, R2, R3, PT ;  /* 0x000000030200720c */ /* 0x000fe20003f05270 */
[----:B------:R-:W1:Y:S01]  /*0900*/  LDCU.64 UR6, c[0x0][0x358] ;  /* 0x00006b00ff0677ac */ /* 0x000e620008000a00 */
[----:B------:R-:W-:-:S05]  /*0910*/  UMOV UR4, 0x400 ;  /* 0x0000040000047882 */ /* 0x000fca0000000000 */
[----:B------:R-:W2:Y:S06]  /*0920*/  LDC.64 R4, c[0x0][0x380] ;  /* 0x0000e000ff047b82 */ /* 0x000eac0000000a00 */
[----:B------:R-:W-:Y:S01]  /*0930*/  @!P0 MOV R7, R2 ;  /* 0x0000000200078202 */ /* 0x000fe20000000f00 */
[----:B------:R-:W-:Y:S01]  /*0940*/  @P0 IMAD.MOV.U32 R7, RZ, RZ, RZ ;  /* 0x000000ffff070224 */ /* 0x000fe200078e00ff */
[----:B0-----:R-:W-:-:S06]  /*0950*/  ULEA UR4, UR5, UR4, 0x18 ;  /* 0x0000000405047291 */ /* 0x001fcc000f8ec0ff */
[----:B------:R-:W-:Y:S01]  /*0960*/  LEA R3, R0, UR4, 0x2 ;  /* 0x0000000400037c11 */ /* 0x000fe2000f8e10ff */
[----:B--2---:R-:W-:-:S04]  /*0970*/  IMAD.WIDE R4, R2, 0x4, R4 ;  /* 0x0000000402047825 */ /* 0x004fc800078e0204 */
[----:B------:R-:W-:Y:S04]  /*0980*/  @!P0 STS [R3], R2 ;  /* 0x0000000203008388 */ /* 0x000fe80000000800 */
[----:B-1----:R-:W-:Y:S04]  /*0990*/  STG.E desc[UR6][R4.64], R7 ;  /* 0x0000000704007986 */ /* 0x002fe8000c101906 */
[----:B------:R-:W-:Y:S01]  /*09a0*/  @P0 STS [R3], RZ ;  /* 0x000000ff03000388 */ /* 0x000fe20000000800 */
[----:B------:R-:W-:Y:S05]  /*09b0*/  EXIT ;  /* 0x000000000000794d */ /* 0x000fea0003800000 */
.L_x_7:
[----:B------:R-:W-:-:S00]  /*09c0*/  BRA `(.L_x_7) ;  /* 0xfffffffc00fc7947 */ /* 0x000fc0000383ffff */
[----:B------:R-:W-:-:S00]  /*09d0*/  NOP ;  /* 0x0000000000007918 */ /* 0x000fc00000000000 */
        /* <DEDUP_REMOVED lines=10> */
.L_x_16:


//--------------------- .text._Z14kernel_stretchPij --------------------------
	.section	.text._Z14kernel_stretchPij,"ax",@progbits
	.align	128
        .global         _Z14kernel_stretchPij
        .type           _Z14kernel_stretchPij,@function
        .size           _Z14kernel_stretchPij,(.L_x_17 - _Z14kernel_stretchPij)
        .other          _Z14kernel_stretchPij,@"STO_CUDA_ENTRY STV_DEFAULT"
_Z14kernel_stretchPij:
.text._Z14kernel_stretchPij:
        /* <DEDUP_REMOVED lines=14> */
[----:B------:R-:W-:Y:S02]  /*00e0*/  HFMA2 R5, -RZ, RZ, 0, 0 ;  /* 0x00000000ff057431 */ /* 0x000fe400000001ff */
[----:B------:R-:W-:Y:S01]  /*00f0*/  IMAD.MOV.U32 R11, RZ, RZ, 0x1 ;  /* 0x00000001ff0b7424 */ /* 0x000fe200078e00ff */
[----:B------:R-:W-:-:S04]  /*0100*/  LEA.HI.SX32 R2, R2, 0x1, 0x1f ;  /* 0x0000000102027811 */ /* 0x000fc800078ffaff */
[----:B------:R-:W-:-:S05]  /*0110*/  VIMNMX.U32 R2, PT, PT, R2, 0x2, !PT ;  /* 0x0000000202027848 */ /* 0x000fca0007fe0000 */
[C---:B------:R-:W-:Y:S02]  /*0120*/  VIADD R3, R2.reuse, 0xfffffffe ;  /* 0xfffffffe02037836 */ /* 0x040fe40000000000 */
[----:B------:R-:W-:-:S03]  /*0130*/  VIADD R2, R2, 0xffffffff ;  /* 0xffffffff02027836 */ /* 0x000fc60000000000 */
[----:B------:R-:W-:Y:S02]  /*0140*/  ISETP.GE.U32.AND P0, PT, R3, 0x3, PT ;  /* 0x000000030300780c */ /* 0x000fe40003f06070 */
[----:B------:R-:W-:-:S11]  /*0150*/  LOP3.LUT R4, R2, 0x3, RZ, 0xc0, !PT ;  /* 0x0000000302047812 */ /* 0x000fd600078ec0ff */
[----:B------:R-:W-:Y:S05]  /*0160*/  @!P0 BRA `(.L_x_11) ;  /* 0x0000000400688947 */ /* 0x000fea0003800000 */
[----:B------:R-:W-:Y:S01]  /*0170*/  BSSY.RECONVERGENT B2, `(.L_x_12) ;  /* 0x0000058000027945 */ /* 0x000fe20003800200 */
[----:B------:R-:W-:Y:S01]  /*0180*/  LOP3.LUT R10, R2, 0xfffffffc, RZ, 0xc0, !PT ;  /* 0xfffffffc020a7812 */ /* 0x000fe200078ec0ff */
[----:B------:R-:W-:Y:S02]  /*0190*/  IMAD.MOV.U32 R5, RZ, RZ, RZ ;  /* 0x000000ffff057224 */ /* 0x000fe400078e00ff */
[----:B------:R-:W-:-:S07]  /*01a0*/  IMAD.MOV.U32 R11, RZ, RZ, 0x2 ;  /* 0x00000002ff0b7424 */ /* 0x000fce00078e00ff */
.L_x_13:
[C---:B------:R-:W-:Y:S01]  /*01b0*/  IADD3 R17, PT, PT, R11.reuse, -0x1, RZ ;  /* 0xffffffff0b117810 */ /* 0x040fe20007ffe0ff */
[----:B------:R-:W0:Y:S01]  /*01c0*/  I2F.U32.RP R2, R11 ;  /* 0x0000000b00027306 */ /* 0x000e220000209000 */
[C---:B------:R-:W-:Y:S02]  /*01d0*/  VIADD R15, R11.reuse, 0x1 ;  /* 0x000000010b0f7836 */ /* 0x040fe40000000000 */
[----:B------:R-:W-:Y:S01]  /*01e0*/  VIADD R13, R11, 0x2 ;  /* 0x000000020b0d7836 */ /* 0x000fe20000000000 */
[----:B------:R-:W-:Y:S01]  /*01f0*/  ISETP.NE.U32.AND P4, PT, R17, RZ, PT ;  /* 0x000000ff1100720c */ /* 0x000fe20003f85070 */
[----:B------:R-:W-:-:S03]  /*0200*/  IMAD.MOV R21, RZ, RZ, -R17 ;  /* 0x000000ffff157224 */ /* 0x000fc600078e0a11 */
[----:B------:R-:W1:Y:S01]  /*0210*/  I2F.U32.RP R6, R17 ;  /* 0x0000001100067306 */ /* 0x000e620000209000 */
[----:B------:R-:W-:-:S07]  /*0220*/  IADD3 R23, PT, PT, RZ, -R13, RZ ;  /* 0x8000000dff177210 */ /* 0x000fce0007ffe0ff */
        /* <DEDUP_REMOVED lines=8> */
[----:B------:R1:W3:Y:S01]  /*02b0*/  F2I.FTZ.U32.TRUNC.NTZ R19, R18 ;  /* 0x0000001200137305 */ /* 0x0002e2000021f000 */
[----:B--2---:R-:W-:-:S07]  /*02c0*/  VIADD R8, R7, 0xffffffe ;  /* 0x0ffffffe07087836 */ /* 0x004fce0000000000 */
[----:B------:R-:W2:Y:S01]  /*02d0*/  F2I.FTZ.U32.TRUNC.NTZ R3, R3 ;  /* 0x0000000300037305 */ /* 0x000ea2000021f000 */
[----:B0-----:R-:W-:Y:S01]  /*02e0*/  IADD3 R2, PT, PT, R12, 0xffffffe, RZ ;  /* 0x0ffffffe0c027810 */ /* 0x001fe20007ffe0ff */
[----:B-1----:R-:W-:Y:S02]  /*02f0*/  IMAD.MOV.U32 R18, RZ, RZ, RZ ;  /* 0x000000ffff127224 */ /* 0x002fe400078e00ff */
[----:B---3--:R-:W-:-:S04]  /*0300*/  IMAD R21, R21, R19, RZ ;  /* 0x0000001315157224 */ /* 0x008fc800078e02ff */
[----:B------:R0:W1:Y:S01]  /*0310*/  F2I.FTZ.U32.TRUNC.NTZ R9, R8 ;  /* 0x0000000800097305 */ /* 0x000062000021f000 */
[----:B------:R-:W-:-:S04]  /*0320*/  IMAD.HI.U32 R19, R19, R21, R18 ;  /* 0x0000001513137227 */ /* 0x000fc800078e0012 */
[----:B--2---:R-:W-:-:S03]  /*0330*/  IMAD.MOV R6, RZ, RZ, -R3 ;  /* 0x000000ffff067224 */ /* 0x004fc600078e0a03 */
[----:B------:R2:W3:Y:S01]  /*0340*/  F2I.FTZ.U32.TRUNC.NTZ R7, R2 ;  /* 0x0000000200077305 */ /* 0x0004e2000021f000 */
[----:B0-----:R-:W-:Y:S02]  /*0350*/  IMAD.MOV R8, RZ, RZ, -R15 ;  /* 0x000000ffff087224 */ /* 0x001fe400078e0a0f */
[----:B------:R-:W-:Y:S02]  /*0360*/  IMAD R21, R6, R11, RZ ;  /* 0x0000000b06157224 */ /* 0x000fe400078e02ff */
[----:B------:R-:W-:Y:S02]  /*0370*/  IMAD.MOV.U32 R6, RZ, RZ, RZ ;  /* 0x000000ffff067224 */ /* 0x000fe400078e00ff */
[----:B------:R-:W-:-:S04]  /*0380*/  IMAD.HI.U32 R19, R19, R0, RZ ;  /* 0x0000000013137227 */ /* 0x000fc800078e00ff */
[----:B--2---:R-:W-:Y:S02]  /*0390*/  IMAD.MOV.U32 R2, RZ, RZ, RZ ;  /* 0x000000ffff027224 */ /* 0x004fe400078e00ff */
[----:B------:R-:W-:Y:S02]  /*03a0*/  IMAD.MOV R19, RZ, RZ, -R19 ;  /* 0x000000ffff137224 */ /* 0x000fe400078e0a13 */
[----:B------:R-:W-:-:S04]  /*03b0*/  IMAD.HI.U32 R3, R3, R21, R2 ;  /* 0x0000001503037227 */ /* 0x000fc800078e0002 */
[----:B-1----:R-:W-:Y:S01]  /*03c0*/  IMAD R21, R8, R9, RZ ;  /* 0x0000000908157224 */ /* 0x002fe200078e02ff */
[----:B------:R-:W-:Y:S01]  /*03d0*/  MOV R8, RZ ;  /* 0x000000ff00087202 */ /* 0x000fe20000000f00 */
[----:B---3--:R-:W-:Y:S02]  /*03e0*/  IMAD R23, R23, R7, RZ ;  /* 0x0000000717177224 */ /* 0x008fe400078e02ff */
[----:B------:R-:W-:-:S04]  /*03f0*/  IMAD.HI.U32 R3, R3, R0, RZ ;  /* 0x0000000003037227 */ /* 0x000fc800078e00ff */
[----:B------:R-:W-:Y:S01]  /*0400*/  IMAD.HI.U32 R9, R9, R21, R8 ;  /* 0x0000001509097227 */ /* 0x000fe200078e0008 */
[----:B------:R-:W-:-:S03]  /*0410*/  IADD3 R3, PT, PT, -R3, RZ, RZ ;  /* 0x000000ff03037210 */ /* 0x000fc60007ffe1ff */
[----:B------:R-:W-:-:S04]  /*0420*/  IMAD.HI.U32 R7, R7, R23, R6 ;  /* 0x0000001707077227 */ /* 0x000fc800078e0006 */
[----:B------:R-:W-:-:S04]  /*0430*/  IMAD.HI.U32 R9, R9, R0, RZ ;  /* 0x0000000009097227 */ /* 0x000fc800078e00ff */
[----:B------:R-:W-:-:S04]  /*0440*/  IMAD.HI.U32 R7, R7, R0, RZ ;  /* 0x0000000007077227 */ /* 0x000fc800078e00ff */
[--C-:B------:R-:W-:Y:S02]  /*0450*/  IMAD R2, R17, R19, R0.reuse ;  /* 0x0000001311027224 */ /* 0x100fe400078e0200 */
[----:B------:R-:W-:Y:S02]  /*0460*/  IMAD.MOV R9, RZ, RZ, -R9 ;  /* 0x000000ffff097224 */ /* 0x000fe400078e0a09 */
[--C-:B------:R-:W-:Y:S01]  /*0470*/  IMAD R6, R11, R3, R0.reuse ;  /* 0x000000030b067224 */ /* 0x100fe200078e0200 */
[----:B------:R-:W-:Y:S01]  /*0480*/  ISETP.GE.U32.AND P0, PT, R2, R17, PT ;  /* 0x000000110200720c */ /* 0x000fe20003f06070 */
[----:B------:R-:W-:Y:S02]  /*0490*/  IMAD.MOV R7, RZ, RZ, -R7 ;  /* 0x000000ffff077224 */ /* 0x000fe400078e0a07 */
[--C-:B------:R-:W-:Y:S01]  /*04a0*/  IMAD R8, R15, R9, R0.reuse ;  /* 0x000000090f087224 */ /* 0x100fe200078e0200 */
[----:B------:R-:W-:Y:S01]  /*04b0*/  ISETP.GE.U32.AND P1, PT, R6, R11, PT ;  /* 0x0000000b0600720c */ /* 0x000fe20003f26070 */
[----:B------:R-:W-:-:S03]  /*04c0*/  IMAD R12, R13, R7, R0 ;  /* 0x000000070d0c7224 */ /* 0x000fc600078e0200 */
[----:B------:R-:W-:Y:S02]  /*04d0*/  ISETP.GE.U32.AND P2, PT, R8, R15, PT ;  /* 0x0000000f0800720c */ /* 0x000fe40003f46070 */
[----:B------:R-:W-:-:S03]  /*04e0*/  ISETP.GE.U32.AND P3, PT, R12, R13, PT ;  /* 0x0000000d0c00720c */ /* 0x000fc60003f66070 */
[----:B------:R-:W-:Y:S02]  /*04f0*/  @P0 IADD3 R2, PT, PT, -R17, R2, RZ ;  /* 0x0000000211020210 */ /* 0x000fe40007ffe1ff */
[----:B------:R-:W-:Y:S02]  /*0500*/  ISETP.NE.U32.AND P0, PT, R15, RZ, PT ;  /* 0x000000ff0f00720c */ /* 0x000fe40003f05070 */
[----:B------:R-:W-:Y:S01]  /*0510*/  @P1 IMAD.IADD R6, R6, 0x1, -R11 ;  /* 0x0000000106061824 */ /* 0x000fe200078e0a0b */
[----:B------:R-:W-:-:S03]  /*0520*/  ISETP.GE.U32.AND P6, PT, R2, R17, PT ;  /* 0x000000110200720c */ /* 0x000fc60003fc6070 */
[----:B------:R-:W-:Y:S01]  /*0530*/  @P2 IMAD.IADD R8, R8, 0x1, -R15 ;  /* 0x0000000108082824 */ /* 0x000fe200078e0a0f */
[----:B------:R-:W-:Y:S02]  /*0540*/  ISETP.GE.U32.AND P5, PT, R6, R11, PT ;  /* 0x0000000b0600720c */ /* 0x000fe40003fa6070 */
[----:B------:R-:W-:Y:S02]  /*0550*/  @P3 IADD3 R12, PT, PT, -R13, R12, RZ ;  /* 0x0000000c0d0c3210 */ /* 0x000fe40007ffe1ff */
[----:B------:R-:W-:Y:S02]  /*0560*/  ISETP.NE.U32.AND P3, PT, R11, RZ, PT ;  /* 0x000000ff0b00720c */ /* 0x000fe40003f65070 */
[----:B------:R-:W-:Y:S02]  /*0570*/  ISETP.GE.U32.AND P2, PT, R8, R15, PT ;  /* 0x0000000f0800720c */ /* 0x000fe40003f46070 */
[----:B------:R-:W-:Y:S01]  /*0580*/  ISETP.GE.U32.AND P1, PT, R12, R13, PT ;  /* 0x0000000d0c00720c */ /* 0x000fe20003f26070 */
[----:B------:R-:W-:Y:S01]  /*0590*/  @P6 IMAD.IADD R2, R2, 0x1, -R17 ;  /* 0x0000000102026824 */ /* 0x000fe200078e0a11 */
[----:B------:R-:W-:-:S02]  /*05a0*/  ISETP.NE.U32.AND P6, PT, R13, RZ, PT ;  /* 0x000000ff0d00720c */ /* 0x000fc40003fc5070 */
[----:B------:R-:W-:Y:S01]  /*05b0*/  @!P4 LOP3.LUT R2, RZ, R17, RZ, 0x33, !PT ;  /* 0x00000011ff02c212 */ /* 0x000fe200078e33ff */
[----:B------:R-:W-:-:S04]  /*05c0*/  @P5 IMAD.IADD R6, R6, 0x1, -R11 ;  /* 0x0000000106065824 */ /* 0x000fc800078e0a0b */
[----:B------:R-:W-:Y:S02]  /*05d0*/  @!P3 LOP3.LUT R6, RZ, R11, RZ, 0x33, !PT ;  /* 0x0000000bff06b212 */ /* 0x000fe400078e33ff */
[----:B------:R-:W-:Y:S02]  /*05e0*/  @P2 IADD3 R8, PT, PT, -R15, R8, RZ ;  /* 0x000000080f082210 */ /* 0x000fe40007ffe1ff */
[----:B------:R-:W-:Y:S01]  /*05f0*/  ISETP.NE.AND P2, PT, R6, RZ, PT ;  /* 0x000000ff0600720c */ /* 0x000fe20003f45270 */
[----:B------:R-:W-:Y:S01]  /*0600*/  @P1 IMAD.IADD R12, R12, 0x1, -R13 ;  /* 0x000000010c0c1824 */ /* 0x000fe200078e0a0d */
[----:B------:R-:W-:Y:S02]  /*0610*/  ISETP.NE.AND P1, PT, R2, RZ, PT ;  /* 0x000000ff0200720c */ /* 0x000fe40003f25270 */
[C---:B------:R-:W-:Y:S01]  /*0620*/  SEL R3, R11.reuse, RZ, !P2 ;  /* 0x000000ff0b037207 */ /* 0x040fe20005000000 */
[----:B------:R-:W-:Y:S01]  /*0630*/  VIADD R11, R11, 0x4 ;  /* 0x000000040b0b7836 */ /* 0x000fe20000000000 */
[----:B------:R-:W-:-:S02]  /*0640*/  ISETP.NE.AND P2, PT, R13, R10, PT ;  /* 0x0000000a0d00720c */ /* 0x000fc40003f45270 */
[----:B------:R-:W-:Y:S02]  /*0650*/  @!P0 LOP3.LUT R8, RZ, R15, RZ, 0x33, !PT ;  /* 0x0000000fff088212 */ /* 0x000fe400078e33ff */
[----:B------:R-:W-:Y:S02]  /*0660*/  @!P6 LOP3.LUT R12, RZ, R13, RZ, 0x33, !PT ;  /* 0x0000000dff0ce212 */ /* 0x000fe400078e33ff */
[----:B------:R-:W-:Y:S02]  /*0670*/  SEL R2, R17, RZ, !P1 ;  /* 0x000000ff11027207 */ /* 0x000fe40004800000 */
[----:B------:R-:W-:Y:S02]  /*0680*/  ISETP.NE.AND P0, PT, R8, RZ, PT ;  /* 0x000000ff0800720c */ /* 0x000fe40003f05270 */
[----:B------:R-:W-:Y:S02]  /*0690*/  ISETP.NE.AND P1, PT, R12, RZ, PT ;  /* 0x000000ff0c00720c */ /* 0x000fe40003f25270 */
[----:B------:R-:W-:-:S02]  /*06a0*/  IADD3 R2, PT, PT, R3, R2, R5 ;  /* 0x0000000203027210 */ /* 0x000fc40007ffe005 */
[----:B------:R-:W-:Y:S02]  /*06b0*/  SEL R5, R15, RZ, !P0 ;  /* 0x000000ff0f057207 */ /* 0x000fe40004000000 */
[----:B------:R-:W-:-:S04]  /*06c0*/  SEL R13, R13, RZ, !P1 ;  /* 0x000000ff0d0d7207 */ /* 0x000fc80004800000 */
[----:B------:R-:W-:Y:S01]  /*06d0*/  IADD3 R5, PT, PT, R13, R5, R2 ;  /* 0x000000050d057210 */ /* 0x000fe20007ffe002 */
[----:B------:R-:W-:Y:S06]  /*06e0*/  @P2 BRA `(.L_x_13) ;  /* 0xfffffff800b02947 */ /* 0x000fec000383ffff */
[----:B------:R-:W-:Y:S05]  /*06f0*/  BSYNC.RECONVERGENT B2 ;  /* 0x0000000000027941 */ /* 0x000fea0003800200 */
.L_x_12:
[----:B------:R-:W-:-:S07]  /*0700*/  IADD3 R11, PT, PT, R11, -0x1, RZ ;  /* 0xffffffff0b0b7810 */ /* 0x000fce0007ffe0ff */
.L_x_11:
[----:B------:R-:W-:Y:S05]  /*0710*/  BSYNC.RECONVERGENT B1 ;  /* 0x0000000000017941 */ /* 0x000fea0003800200 */
.L_x_10:
[----:B------:R-:W-:-:S13]  /*0720*/  ISETP.NE.AND P0, PT, R4, RZ, PT ;  /* 0x000000ff0400720c */ /* 0x000fda0003f05270 */
[----:B------:R-:W-:Y:S05]  /*0730*/  @!P0 BRA `(.L_x_9) ;  /* 0x0000000000648947 */ /* 0x000fea0003800000 */
[----:B------:R-:W-:-:S07]  /*0740*/  IMAD.MOV R4, RZ, RZ, -R4 ;  /* 0x000000ffff047224 */ /* 0x000fce00078e0a04 */
.L_x_14:
[----:B------:R-:W0:Y:S01]  /*0750*/  I2F.U32.RP R6, R11 ;  /* 0x0000000b00067306 */ /* 0x000e220000209000 */
[----:B------:R-:W-:Y:S01]  /*0760*/  ISETP.NE.U32.AND P1, PT, R11, RZ, PT ;  /* 0x000000ff0b00720c */ /* 0x000fe20003f25070 */
[----:B------:R-:W-:-:S06]  /*0770*/  VIADD R4, R4, 0x1 ;  /* 0x0000000104047836 */ /* 0x000fcc0000000000 */
[----:B0-----:R-:W0:Y:S02]  /*0780*/  MUFU.RCP R6, R6 ;  /* 0x0000000600067308 */ /* 0x001e240000001000 */
[----:B0-----:R-:W-:-:S06]  /*0790*/  VIADD R2, R6, 0xffffffe ;  /* 0x0ffffffe06027836 */ /* 0x001fcc0000000000 */
[----:B------:R0:W1:Y:S02]  /*07a0*/  F2I.FTZ.U32.TRUNC.NTZ R3, R2 ;  /* 0x0000000200037305 */ /* 0x000064000021f000 */
[----:B0-----:R-:W-:Y:S01]  /*07b0*/  IMAD.MOV.U32 R2, RZ, RZ, RZ ;  /* 0x000000ffff027224 */ /* 0x001fe200078e00ff */
[----:B-1----:R-:W-:-:S05]  /*07c0*/  IADD3 R8, PT, PT, RZ, -R3, RZ ;  /* 0x80000003ff087210 */ /* 0x002fca0007ffe0ff */
[----:B------:R-:W-:-:S04]  /*07d0*/  IMAD R7, R8, R11, RZ ;  /* 0x0000000b08077224 */ /* 0x000fc800078e02ff */
[----:B------:R-:W-:-:S06]  /*07e0*/  IMAD.HI.U32 R3, R3, R7, R2 ;  /* 0x0000000703037227 */ /* 0x000fcc00078e0002 */
[----:B------:R-:W-:-:S04]  /*07f0*/  IMAD.HI.U32 R3, R3, R0, RZ ;  /* 0x0000000003037227 */ /* 0x000fc800078e00ff */
[----:B------:R-:W-:-:S04]  /*0800*/  IMAD.MOV R3, RZ, RZ, -R3 ;  /* 0x000000ffff037224 */ /* 0x000fc800078e0a03 */
[----:B------:R-:W-:-:S05]  /*0810*/  IMAD R8, R11, R3, R0 ;  /* 0x000000030b087224 */ /* 0x000fca00078e0200 */
[----:B------:R-:W-:-:S13]  /*0820*/  ISETP.GE.U32.AND P0, PT, R8, R11, PT ;  /* 0x0000000b0800720c */ /* 0x000fda0003f06070 */
[----:B------:R-:W-:-:S04]  /*0830*/  @P0 IADD3 R8, PT, PT, R8, -R11, RZ ;  /* 0x8000000b08080210 */ /* 0x000fc80007ffe0ff */
[----:B------:R-:W-:-:S13]  /*0840*/  ISETP.GE.U32.AND P0, PT, R8, R11, PT ;  /* 0x0000000b0800720c */ /* 0x000fda0003f06070 */
[----:B------:R-:W-:Y:S01]  /*0850*/  @P0 IMAD.IADD R8, R8, 0x1, -R11 ;  /* 0x0000000108080824 */ /* 0x000fe200078e0a0b */
[----:B------:R-:W-:Y:S02]  /*0860*/  @!P1 LOP3.LUT R8, RZ, R11, RZ, 0x33, !PT ;  /* 0x0000000bff089212 */ /* 0x000fe400078e33ff */
[----:B------:R-:W-:Y:S02]  /*0870*/  ISETP.NE.AND P1, PT, R4, RZ, PT ;  /* 0x000000ff0400720c */ /* 0x000fe40003f25270 */
[----:B------:R-:W-:-:S04]  /*0880*/  ISETP.NE.AND P0, PT, R8, RZ, PT ;  /* 0x000000ff0800720c */ /* 0x000fc80003f05270 */
[C---:B------:R-:W-:Y:S01]  /*0890*/  SEL R2, R11.reuse, RZ, !P0 ;  /* 0x000000ff0b027207 */ /* 0x040fe20004000000 */
[----:B------:R-:W-:-:S03]  /*08a0*/  VIADD R11, R11, 0x1 ;  /* 0x000000010b0b7836 */ /* 0x000fc60000000000 */
[----:B------:R-:W-:-:S03]  /*08b0*/  IADD3 R5, PT, PT, R2, R5, RZ ;  /* 0x0000000502057210 */ /* 0x000fc60007ffe0ff */
[----:B------:R-:W-:Y:S05]  /*08c0*/  @P1 BRA `(.L_x_14) ;  /* 0xfffffffc00a01947 */ /* 0x000fea000383ffff */
.L_x_9:
[----:B------:R-:W-:Y:S05]  /*08d0*/  BSYNC.RECONVERGENT B0 ;  /* 0x0000000000007941 */ /* 0x000fea0003800200 */
.L_x_8:
[----:B------:R-:W-:Y:S01]  /*08e0*/  ISETP.NE.AND P0, PT, R0, R5, PT ;  /* 0x000000050000720c */ /* 0x000fe20003f05270 */
[----:B------:R-:W0:-:S12]  /*08f0*/  LDCU.64 UR4, c[0x0][0x358] ;  /* 0x00006b00ff0477ac */ /* 0x000e180008000a00 */
[----:B------:R-:W1:Y:S02]  /*0900*/  @!P0 LDC.64 R2, c[0x0][0x380] ;  /* 0x0000e000ff028b82 */ /* 0x000e640000000a00 */
[----:B-1----:R-:W-:-:S05]  /*0910*/  @!P0 IMAD.WIDE R2, R0, 0x4, R2 ;  /* 0x0000000400028825 */ /* 0x002fca00078e0202 */
[----:B0-----:R0:W-:Y:S01]  /*0920*/  @!P0 STG.E desc[UR4][R2.64], R0 ;  /* 0x0000000002008986 */ /* 0x0011e2000c101904 */
[----:B------:R-:W-:Y:S05]  /*0930*/  @!P0 EXIT ;  /* 0x000000000000894d */ /* 0x000fea0003800000 */
[----:B0-----:R-:W0:Y:S02]  /*0940*/  LDC.64 R2, c[0x0][0x380] ;  /* 0x0000e000ff027b82 */ /* 0x001e240000000a00 */
[----:B0-----:R-:W-:-:S05]  /*0950*/  IMAD.WIDE R2, R0, 0x4, R2 ;  /* 0x0000000400027825 */ /* 0x001fca00078e0202 */
[----:B------:R-:W-:Y:S01]  /*0960*/  STG.E desc[UR4][R2.64], RZ ;  /* 0x000000ff02007986 */ /* 0x000fe2000c101904 */
[----:B------:R-:W-:Y:S05]  /*0970*/  EXIT ;  /* 0x000000000000794d */ /* 0x000fea0003800000 */
.L_x_15:
        /* <DEDUP_REMOVED lines=16> */
.L_x_17:


//--------------------- .nv.shared._Z19kernel_stretch_fastPij --------------------------
	.section	.nv.shared._Z19kernel_stretch_fastPij,"aw",@nobits
	.sectionflags	@""
	.align	4
.nv.shared._Z19kernel_stretch_fastPij:
	.zero		5120


//--------------------- .nv.shared.reserved.0     --------------------------
	.section	.nv.shared.reserved.0,"aw",@nobits
	.weak		__nv_reservedSMEM_offset_0_alias
	.size		__nv_reservedSMEM_offset_0_alias, 0, 64
	.other		__nv_reservedSMEM_offset_0_alias,@"STO_CUDA_RESERVED_SHARED STV_DEFAULT"
__nv_reservedSMEM_offset_0_alias:
	.zero		0
	.zero		64


//--------------------- .nv.constant0._Z19kernel_stretch_fastPij --------------------------
	.section	.nv.constant0._Z19kernel_stretch_fastPij,"a",@progbits
	.sectionflags	@""
	.align	4
.nv.constant0._Z19kernel_stretch_fastPij:
	.zero		908


//--------------------- .nv.constant0._Z14kernel_stretchPij --------------------------
	.section	.nv.constant0._Z14kernel_stretchPij,"a",@progbits
	.sectionflags	@""
	.align	4
.nv.constant0._Z14kernel_stretchPij:
	.zero		908


//--------------------- SYMBOLS --------------------------

	.type		.nv.reservedSmem.offset0,@object
	.size		.nv.reservedSmem.offset0,0x4
	.type		.nv.reservedSmem.cap,@object
	.size		.nv.reservedSmem.cap,0x4
